//
// Generated by NVIDIA NVVM Compiler
//
// Compiler Build ID: CL-36424714
// Cuda compilation tools, release 13.0, V13.0.88
// Based on NVVM 20.0.0
//

.version 9.0
.target sm_100
.address_size 64

	// .globl	_Z10f32_to_f16PKfP6__halfm

.visible .entry _Z10f32_to_f16PKfP6__halfm(
	.param .u64 .ptr .align 1 _Z10f32_to_f16PKfP6__halfm_param_0,
	.param .u64 .ptr .align 1 _Z10f32_to_f16PKfP6__halfm_param_1,
	.param .u64 _Z10f32_to_f16PKfP6__halfm_param_2
)
{
	.reg .pred 	%p<2>;
	.reg .b16 	%rs<2>;
	.reg .b32 	%r<5>;
	.reg .b32 	%f<2>;
	.reg .b64 	%rd<11>;

	ld.param.u64 	%rd2, [_Z10f32_to_f16PKfP6__halfm_param_0];
	ld.param.u64 	%rd3, [_Z10f32_to_f16PKfP6__halfm_param_1];
	ld.param.u64 	%rd4, [_Z10f32_to_f16PKfP6__halfm_param_2];
	mov.u32 	%r1, %ctaid.x;
	mov.u32 	%r2, %ntid.x;
	mov.u32 	%r3, %tid.x;
	mad.lo.s32 	%r4, %r1, %r2, %r3;
	cvt.u64.u32 	%rd1, %r4;
	setp.le.u64 	%p1, %rd4, %rd1;
	@%p1 bra 	$L__BB0_2;
	cvta.to.global.u64 	%rd5, %rd2;
	cvta.to.global.u64 	%rd6, %rd3;
	shl.b64 	%rd7, %rd1, 2;
	add.s64 	%rd8, %rd5, %rd7;
	ld.global.nc.f32 	%f1, [%rd8];
	// begin inline asm
	{  cvt.rn.f16.f32 %rs1, %f1;}

	// end inline asm
	shl.b64 	%rd9, %rd1, 1;
	add.s64 	%rd10, %rd6, %rd9;
	st.global.u16 	[%rd10], %rs1;
$L__BB0_2:
	ret;

}


// ===== COMPILED SASS (sm_100) =====

	.target	sm_100

	.elftype	@"ET_EXEC"


//--------------------- .note.nv.tkinfo           --------------------------
	.section	.note.nv.tkinfo,"",@"SHT_NOTE"
	.sectionflags	@"SHF_NOTE_NV_TKINFO"
	.tkinfo
        /*0018*/ 	.word	0x00000002
        /*0030*/ 	.string	""
        /*0030*/ 	.string	"ptxas"
        /*0030*/ 	.string	"Cuda compilation tools, release 13.0, V13.0.88"
        /*0030*/ 	.string	"Build cuda_13.0.r13.0/compiler.36424714_0"
        /*0030*/ 	.string	"-arch sm_100 -m 64 "



//--------------------- .note.nv.cuinfo           --------------------------
	.section	.note.nv.cuinfo,"",@"SHT_NOTE"
	.sectionflags	@"SHF_NOTE_NV_CUINFO"
        /*0018*/ 	.short	0x0002
        /*001a*/ 	.short	0x0064
        /*001c*/ 	.short	0x0082
	.zero		2


//--------------------- .nv.info                  --------------------------
	.section	.nv.info,"",@"SHT_CUDA_INFO"
	.align	4


	//----- nvinfo : EIATTR_REGCOUNT
	.align		4
        /*0000*/ 	.byte	0x04, 0x2f
        /*0002*/ 	.short	(.L_1 - .L_0)
	.align		4
.L_0:
        /*0004*/ 	.word	index@(_Z10f32_to_f16PKfP6__halfm)
        /*0008*/ 	.word	0x00000008


	//----- nvinfo : EIATTR_FRAME_SIZE
	.align		4
.L_1:
        /*000c*/ 	.byte	0x04, 0x11
        /*000e*/ 	.short	(.L_3 - .L_2)
	.align		4
.L_2:
        /*0010*/ 	.word	index@(_Z10f32_to_f16PKfP6__halfm)
        /*0014*/ 	.word	0x00000000


	//----- nvinfo : EIATTR_MIN_STACK_SIZE
	.align		4
.L_3:
        /*0018*/ 	.byte	0x04, 0x12
        /*001a*/ 	.short	(.L_5 - .L_4)
	.align		4
.L_4:
        /*001c*/ 	.word	index@(_Z10f32_to_f16PKfP6__halfm)
        /*0020*/ 	.word	0x00000000
.L_5:


//--------------------- .nv.compat                --------------------------
	.section	.nv.compat,"",@"SHT_CUDA_COMPAT_INFO"
	.align	4
        /*0000*/ 	.byte	0x02, 0x09, 0x00, 0x00, 0x02, 0x02, 0x01, 0x00, 0x02, 0x05, 0x05, 0x00, 0x03, 0x07, 0x01, 0x01
        /*0010*/ 	.byte	0x02, 0x03, 0x00, 0x00, 0x02, 0x06, 0x01, 0x00, 0x04, 0x0b, 0x08, 0x00, 0x09, 0x00, 0x00, 0x00
        /*0020*/ 	.byte	0x00, 0x00, 0x00, 0x00


//--------------------- .nv.info._Z10f32_to_f16PKfP6__halfm --------------------------
	.section	.nv.info._Z10f32_to_f16PKfP6__halfm,"",@"SHT_CUDA_INFO"
	.sectionflags	@""
	.align	4


	//----- nvinfo : EIATTR_CUDA_API_VERSION
	.align		4
        /*0000*/ 	.byte	0x04, 0x37
        /*0002*/ 	.short	(.L_7 - .L_6)
.L_6:
        /*0004*/ 	.word	0x00000082


	//----- nvinfo : EIATTR_KPARAM_INFO
	.align		4
.L_7:
        /*0008*/ 	.byte	0x04, 0x17
        /*000a*/ 	.short	(.L_9 - .L_8)
.L_8:
        /*000c*/ 	.word	0x00000000
        /*0010*/ 	.short	0x0002
        /*0012*/ 	.short	0x0010
        /*0014*/ 	.byte	0x00, 0xf0, 0x21, 0x00


	//----- nvinfo : EIATTR_KPARAM_INFO
	.align		4
.L_9:
        /*0018*/ 	.byte	0x04, 0x17
        /*001a*/ 	.short	(.L_11 - .L_10)
.L_10:
        /*001c*/ 	.word	0x00000000
        /*0020*/ 	.short	0x0001
        /*0022*/ 	.short	0x0008
        /*0024*/ 	.byte	0x00, 0xf5, 0x21, 0x00


	//----- nvinfo : EIATTR_KPARAM_INFO
	.align		4
.L_11:
        /*0028*/ 	.byte	0x04, 0x17
        /*002a*/ 	.short	(.L_13 - .L_12)
.L_12:
        /*002c*/ 	.word	0x00000000
        /*0030*/ 	.short	0x0000
        /*0032*/ 	.short	0x0000
        /*0034*/ 	.byte	0x00, 0xf5, 0x21, 0x00


	//----- nvinfo : EIATTR_SPARSE_MMA_MASK
	.align		4
.L_13:
        /*0038*/ 	.byte	0x03, 0x50
        /*003a*/ 	.short	0x0000


	//----- nvinfo : EIATTR_MAXREG_COUNT
	.align		4
        /*003c*/ 	.byte	0x03, 0x1b
        /*003e*/ 	.short	0x00ff


	//----- nvinfo : EIATTR_MERCURY_ISA_VERSION
	.align		4
        /*0040*/ 	.byte	0x03, 0x5f
        /*0042*/ 	.short	0x0101


	//----- nvinfo : EIATTR_VRC_CTA_INIT_COUNT
	.align		4
        /*0044*/ 	.byte	0x02, 0x4a
	.zero		1
	.zero		1


	//----- nvinfo : EIATTR_EXIT_INSTR_OFFSETS
	.align		4
        /*0048*/ 	.byte	0x04, 0x1c
        /*004a*/ 	.short	(.L_15 - .L_14)


	//   ....[0]....
.L_14:
        /*004c*/ 	.word	0x00000080


	//   ....[1]....
        /*0050*/ 	.word	0x00000120


	//----- nvinfo : EIATTR_CBANK_PARAM_SIZE
	.align		4
.L_15:
        /*0054*/ 	.byte	0x03, 0x19
        /*0056*/ 	.short	0x0018


	//----- nvinfo : EIATTR_PARAM_CBANK
	.align		4
        /*0058*/ 	.byte	0x04, 0x0a
        /*005a*/ 	.short	(.L_17 - .L_16)
	.align		4
.L_16:
        /*005c*/ 	.word	index@(.nv.constant0._Z10f32_to_f16PKfP6__halfm)
        /*0060*/ 	.short	0x0380
        /*0062*/ 	.short	0x0018


	//----- nvinfo : EIATTR_SW_WAR
	.align		4
.L_17:
        /*0064*/ 	.byte	0x04, 0x36
        /*0066*/ 	.short	(.L_19 - .L_18)
.L_18:
        /*0068*/ 	.word	0x00000008
.L_19:


//--------------------- .nv.callgraph             --------------------------
	.section	.nv.callgraph,"",@"SHT_CUDA_CALLGRAPH"
	.align	4
	.sectionentsize	8
	.align		4
        /*0000*/ 	.word	0x00000000
	.align		4
        /*0004*/ 	.word	0xffffffff
	.align		4
        /*0008*/ 	.word	0x00000000
	.align		4
        /*000c*/ 	.word	0xfffffffe
	.align		4
        /*0010*/ 	.word	0x00000000
	.align		4
        /*0014*/ 	.word	0xfffffffd
	.align		4
        /*0018*/ 	.word	0x00000000
	.align		4
        /*001c*/ 	.word	0xfffffffc


//--------------------- .text._Z10f32_to_f16PKfP6__halfm --------------------------
	.section	.text._Z10f32_to_f16PKfP6__halfm,"ax",@progbits
	.align	128
        .global         _Z10f32_to_f16PKfP6__halfm
        .type           _Z10f32_to_f16PKfP6__halfm,@function
        .size           _Z10f32_to_f16PKfP6__halfm,(.L_x_1 - _Z10f32_to_f16PKfP6__halfm)
        .other          _Z10f32_to_f16PKfP6__halfm,@"STO_CUDA_ENTRY STV_DEFAULT"
_Z10f32_to_f16PKfP6__halfm:
.text._Z10f32_to_f16PKfP6__halfm:
[----:B------:R-:W-:Y:S01]  /*0000*/  LDC R1, c[0x0][0x37c] ;  /* 0x0000df00ff017b82 */ /* 0x000fe20000000800 */
[----:B------:R-:W0:Y:S07]  /*0010*/  S2R R3, SR_TID.X ;  /* 0x0000000000037919 */ /* 0x000e2e0000002100 */
[----:B------:R-:W0:Y:S01]  /*0020*/  S2UR UR4, SR_CTAID.X ;  /* 0x00000000000479c3 */ /* 0x000e220000002500 */
[----:B------:R-:W1:Y:S07]  /*0030*/  LDCU.64 UR6, c[0x0][0x390] ;  /* 0x00007200ff0677ac */ /* 0x000e6e0008000a00 */
[----:B------:R-:W0:Y:S02]  /*0040*/  LDC R0, c[0x0][0x360] ;  /* 0x0000d800ff007b82 */ /* 0x000e240000000800 */
[----:B0-----:R-:W-:-:S05]  /*0050*/  IMAD R0, R0, UR4, R3 ;  /* 0x0000000400007c24 */ /* 0x001fca000f8e0203 */
[----:B-1----:R-:W-:-:S04]  /*0060*/  ISETP.GE.U32.AND P0, PT, R0, UR6, PT ;  /* 0x0000000600007c0c */ /* 0x002fc8000bf06070 */
[----:B------:R-:W-:-:S13]  /*0070*/  ISETP.GE.U32.AND.EX P0, PT, RZ, UR7, PT, P0 ;  /* 0x00000007ff007c0c */ /* 0x000fda000bf06100 */
[----:B------:R-:W-:Y:S05]  /*0080*/  @P0 EXIT ;  /* 0x000000000000094d */ /* 0x000fea0003800000 */
[----:B------:R-:W0:Y:S01]  /*0090*/  LDCU.128 UR8, c[0x0][0x380] ;  /* 0x00007000ff0877ac */ /* 0x000e220008000c00 */
[----:B------:R-:W1:Y:S01]  /*00a0*/  LDCU.64 UR4, c[0x0][0x358] ;  /* 0x00006b00ff0477ac */ /* 0x000e620008000a00 */
[----:B0-----:R-:W-:-:S04]  /*00b0*/  LEA R2, P0, R0, UR8, 0x2 ;  /* 0x0000000800027c11 */ /* 0x001fc8000f8010ff */
[----:B------:R-:W-:-:S05]  /*00c0*/  LEA.HI.X R3, R0, UR9, RZ, 0x2, P0 ;  /* 0x0000000900037c11 */ /* 0x000fca00080f14ff */
[----:B-1----:R-:W2:Y:S01]  /*00d0*/  LDG.E.CONSTANT R2, desc[UR4][R2.64] ;  /* 0x0000000402027981 */ /* 0x002ea2000c1e9900 */
[----:B------:R-:W-:-:S04]  /*00e0*/  LEA R4, P0, R0, UR10, 0x1 ;  /* 0x0000000a00047c11 */ /* 0x000fc8000f8008ff */
[----:B------:R-:W-:Y:S02]  /*00f0*/  LEA.HI.X R5, R0, UR11, RZ, 0x1, P0 ;  /* 0x0000000b00057c11 */ /* 0x000fe400080f0cff */
[----:B--2---:R-:W-:-:S05]  /*0100*/  F2FP.F16.F32.PACK_AB R3, RZ, R2 ;  /* 0x00000002ff03723e */ /* 0x004fca00000000ff */
[----:B------:R-:W-:Y:S01]  /*0110*/  STG.E.U16 desc[UR4][R4.64], R3 ;  /* 0x0000000304007986 */ /* 0x000fe2000c101504 */
[----:B------:R-:W-:Y:S05]  /*0120*/  EXIT ;  /* 0x000000000000794d */ /* 0x000fea0003800000 */
.L_x_0:
[----:B------:R-:W-:-:S00]  /*0130*/  BRA `(.L_x_0) ;  /* 0xfffffffc00fc7947 */ /* 0x000fc0000383ffff */
[----:B------:R-:W-:-:S00]  /*0140*/  NOP ;  /* 0x0000000000007918 */ /* 0x000fc00000000000 */
        /* <DEDUP_REMOVED lines=11> */
.L_x_1:


//--------------------- .nv.shared.reserved.0     --------------------------
	.section	.nv.shared.reserved.0,"aw",@nobits
	.weak		__nv_reservedSMEM_offset_0_alias
	.size		__nv_reservedSMEM_offset_0_alias, 0, 64
	.other		__nv_reservedSMEM_offset_0_alias,@"STO_CUDA_RESERVED_SHARED STV_DEFAULT"
__nv_reservedSMEM_offset_0_alias:
	.zero		0
	.zero		64


//--------------------- .nv.constant0._Z10f32_to_f16PKfP6__halfm --------------------------
	.section	.nv.constant0._Z10f32_to_f16PKfP6__halfm,"a",@progbits
	.sectionflags	@""
	.align	4
.nv.constant0._Z10f32_to_f16PKfP6__halfm:
	.zero		920


//--------------------- SYMBOLS --------------------------

	.type		.nv.reservedSmem.offset0,@object
	.size		.nv.reservedSmem.offset0,0x4
